	.headerflags	@"EF_CUDA_TEXMODE_UNIFIED EF_CUDA_64BIT_ADDRESS EF_CUDA_ACCELERATORS EF_CUDA_SM90 EF_CUDA_VIRTUAL_SM(EF_CUDA_SM90)"
	.elftype	@"ET_EXEC"


//--------------------- .nv.info                  --------------------------
	.section	.nv.info,"",@"SHT_CUDA_INFO"
	.align	4


	//----- nvinfo : EIATTR_REGCOUNT
	.align		4
        /*0000*/ 	.byte	0x04, 0x2f
        /*0002*/ 	.short	(.L_3 - .L_2)
	.align		4
.L_2:
        /*0004*/ 	.word	index@(triton_poi_fused__native_batch_norm_legit_no_training_cat_relu_33)
        /*0008*/ 	.word	0x00000017


	//----- nvinfo : EIATTR_MIN_STACK_SIZE
	.align		4
.L_3:
        /*000c*/ 	.byte	0x04, 0x12
        /*000e*/ 	.short	(.L_5 - .L_4)
	.align		4
.L_4:
        /*0010*/ 	.word	index@(triton_poi_fused__native_batch_norm_legit_no_training_cat_relu_33)
        /*0014*/ 	.word	0x00000000


	//----- nvinfo : EIATTR_FRAME_SIZE
	.align		4
.L_5:
        /*0018*/ 	.byte	0x04, 0x11
        /*001a*/ 	.short	(.L_7 - .L_6)
	.align		4
.L_6:
        /*001c*/ 	.word	index@(triton_poi_fused__native_batch_norm_legit_no_training_cat_relu_33)
        /*0020*/ 	.word	0x00000000


	//----- nvinfo : EIATTR_MIN_STACK_SIZE
	.align		4
.L_7:
        /*0024*/ 	.byte	0x04, 0x12
        /*0026*/ 	.short	(.L_9 - .L_8)
	.align		4
.L_8:
        /*0028*/ 	.word	index@(triton_poi_fused__native_batch_norm_legit_no_training_cat_relu_33)
        /*002c*/ 	.word	0x00000000
.L_9:


//--------------------- .nv.info.triton_poi_fused__native_batch_norm_legit_no_training_cat_relu_33 --------------------------
	.section	.nv.info.triton_poi_fused__native_batch_norm_legit_no_training_cat_relu_33,"",@"SHT_CUDA_INFO"
	.sectionflags	@""
	.align	4


	//----- nvinfo : EIATTR_CUDA_API_VERSION
	.align		4
        /*0000*/ 	.byte	0x04, 0x37
        /*0002*/ 	.short	(.L_11 - .L_10)
.L_10:
        /*0004*/ 	.word	0x0000007c


	//----- nvinfo : EIATTR_KPARAM_INFO
	.align		4
.L_11:
        /*0008*/ 	.byte	0x04, 0x17
        /*000a*/ 	.short	(.L_13 - .L_12)
.L_12:
        /*000c*/ 	.word	0x00000000
        /*0010*/ 	.short	0x0008
        /*0012*/ 	.short	0x0040
        /*0014*/ 	.byte	0x00, 0xf0, 0x11, 0x00


	//----- nvinfo : EIATTR_KPARAM_INFO
	.align		4
.L_13:
        /*0018*/ 	.byte	0x04, 0x17
        /*001a*/ 	.short	(.L_15 - .L_14)
.L_14:
        /*001c*/ 	.word	0x00000000
        /*0020*/ 	.short	0x0007
        /*0022*/ 	.short	0x0038
        /*0024*/ 	.byte	0x00, 0xf4, 0x21, 0x00


	//----- nvinfo : EIATTR_KPARAM_INFO
	.align		4
.L_15:
        /*0028*/ 	.byte	0x04, 0x17
        /*002a*/ 	.short	(.L_17 - .L_16)
.L_16:
        /*002c*/ 	.word	0x00000000
        /*0030*/ 	.short	0x0006
        /*0032*/ 	.short	0x0030
        /*0034*/ 	.byte	0x00, 0xf4, 0x21, 0x00


	//----- nvinfo : EIATTR_KPARAM_INFO
	.align		4
.L_17:
        /*0038*/ 	.byte	0x04, 0x17
        /*003a*/ 	.short	(.L_19 - .L_18)
.L_18:
        /*003c*/ 	.word	0x00000000
        /*0040*/ 	.short	0x0005
        /*0042*/ 	.short	0x0028
        /*0044*/ 	.byte	0x00, 0xf4, 0x21, 0x00


	//----- nvinfo : EIATTR_KPARAM_INFO
	.align		4
.L_19:
        /*0048*/ 	.byte	0x04, 0x17
        /*004a*/ 	.short	(.L_21 - .L_20)
.L_20:
        /*004c*/ 	.word	0x00000000
        /*0050*/ 	.short	0x0004
        /*0052*/ 	.short	0x0020
        /*0054*/ 	.byte	0x00, 0xf4, 0x21, 0x00


	//----- nvinfo : EIATTR_KPARAM_INFO
	.align		4
.L_21:
        /*0058*/ 	.byte	0x04, 0x17
        /*005a*/ 	.short	(.L_23 - .L_22)
.L_22:
        /*005c*/ 	.word	0x00000000
        /*0060*/ 	.short	0x0003
        /*0062*/ 	.short	0x0018
        /*0064*/ 	.byte	0x00, 0xf4, 0x21, 0x00


	//----- nvinfo : EIATTR_KPARAM_INFO
	.align		4
.L_23:
        /*0068*/ 	.byte	0x04, 0x17
        /*006a*/ 	.short	(.L_25 - .L_24)
.L_24:
        /*006c*/ 	.word	0x00000000
        /*0070*/ 	.short	0x0002
        /*0072*/ 	.short	0x0010
        /*0074*/ 	.byte	0x00, 0xf4, 0x21, 0x00


	//----- nvinfo : EIATTR_KPARAM_INFO
	.align		4
.L_25:
        /*0078*/ 	.byte	0x04, 0x17
        /*007a*/ 	.short	(.L_27 - .L_26)
.L_26:
        /*007c*/ 	.word	0x00000000
        /*0080*/ 	.short	0x0001
        /*0082*/ 	.short	0x0008
        /*0084*/ 	.byte	0x00, 0xf4, 0x21, 0x00


	//----- nvinfo : EIATTR_KPARAM_INFO
	.align		4
.L_27:
        /*0088*/ 	.byte	0x04, 0x17
        /*008a*/ 	.short	(.L_29 - .L_28)
.L_28:
        /*008c*/ 	.word	0x00000000
        /*0090*/ 	.short	0x0000
        /*0092*/ 	.short	0x0000
        /*0094*/ 	.byte	0x00, 0xf4, 0x21, 0x00


	//----- nvinfo : EIATTR_SPARSE_MMA_MASK
	.align		4
.L_29:
        /*0098*/ 	.byte	0x03, 0x50
        /*009a*/ 	.short	0x0000


	//----- nvinfo : EIATTR_MAXREG_COUNT
	.align		4
        /*009c*/ 	.byte	0x03, 0x1b
        /*009e*/ 	.short	0x00ff


	//----- nvinfo : EIATTR_EXIT_INSTR_OFFSETS
	.align		4
        /*00a0*/ 	.byte	0x04, 0x1c
        /*00a2*/ 	.short	(.L_31 - .L_30)


	//   ....[0]....
.L_30:
        /*00a4*/ 	.word	0x000004d0


	//   ....[1]....
        /*00a8*/ 	.word	0x000004f0


	//----- nvinfo : EIATTR_REQNTID
	.align		4
.L_31:
        /*00ac*/ 	.byte	0x04, 0x10
        /*00ae*/ 	.short	(.L_33 - .L_32)
.L_32:
        /*00b0*/ 	.word	0x00000080
        /*00b4*/ 	.word	0x00000001
        /*00b8*/ 	.word	0x00000001


	//----- nvinfo : EIATTR_CBANK_PARAM_SIZE
	.align		4
.L_33:
        /*00bc*/ 	.byte	0x03, 0x19
        /*00be*/ 	.short	0x0044


	//----- nvinfo : EIATTR_PARAM_CBANK
	.align		4
        /*00c0*/ 	.byte	0x04, 0x0a
        /*00c2*/ 	.short	(.L_35 - .L_34)
	.align		4
.L_34:
        /*00c4*/ 	.word	index@(.nv.constant0.triton_poi_fused__native_batch_norm_legit_no_training_cat_relu_33)
        /*00c8*/ 	.short	0x0210
        /*00ca*/ 	.short	0x0044


	//----- nvinfo : EIATTR_SW_WAR
	.align		4
.L_35:
        /*00cc*/ 	.byte	0x04, 0x36
        /*00ce*/ 	.short	(.L_37 - .L_36)
.L_36:
        /*00d0*/ 	.word	0x00000008
.L_37:


//--------------------- .nv.callgraph             --------------------------
	.section	.nv.callgraph,"",@"SHT_CUDA_CALLGRAPH"
	.align	4
	.sectionentsize	8
	.align		4
        /*0000*/ 	.word	0x00000000
	.align		4
        /*0004*/ 	.word	0xffffffff
	.align		4
        /*0008*/ 	.word	0x00000000
	.align		4
        /*000c*/ 	.word	0xfffffffe
	.align		4
        /*0010*/ 	.word	0x00000000
	.align		4
        /*0014*/ 	.word	0xfffffffd
	.align		4
        /*0018*/ 	.word	0x00000000
	.align		4
        /*001c*/ 	.word	0xfffffffc


//--------------------- .nv.constant4             --------------------------
	.section	.nv.constant4,"a",@progbits
	.align	8
	.align		8
.nv.constant4:
        /*0000*/ 	.dword	_$_str
	.align		8
        /*0008*/ 	.dword	_$_str_$_2


//--------------------- .text.triton_poi_fused__native_batch_norm_legit_no_training_cat_relu_33 --------------------------
	.section	.text.triton_poi_fused__native_batch_norm_legit_no_training_cat_relu_33,"ax",@progbits
	.align	128
        .global         triton_poi_fused__native_batch_norm_legit_no_training_cat_relu_33
        .type           triton_poi_fused__native_batch_norm_legit_no_training_cat_relu_33,@function
        .size           triton_poi_fused__native_batch_norm_legit_no_training_cat_relu_33,(.L_x_1 - triton_poi_fused__native_batch_norm_legit_no_training_cat_relu_33)
        .other          triton_poi_fused__native_batch_norm_legit_no_training_cat_relu_33,@"STO_CUDA_ENTRY STV_DEFAULT"
triton_poi_fused__native_batch_norm_legit_no_training_cat_relu_33:
.text.triton_poi_fused__native_batch_norm_legit_no_training_cat_relu_33:
[----:B------:R-:W0:Y:S01]  /*0000*/  LDC R1, c[0x0][0x28] ;  /* 0x00000a00ff017b82 */ /* 0x000e220000000800 */
[----:B------:R-:W1:Y:S07]  /*0010*/  S2R R0, SR_TID.X ;  /* 0x0000000000007919 */ /* 0x000e6e0000002100 */
[----:B------:R-:W2:Y:S01]  /*0020*/  LDC.64 R12, c[0x0][0x228] ;  /* 0x00008a00ff0c7b82 */ /* 0x000ea20000000a00 */
[----:B------:R-:W-:Y:S01]  /*0030*/  ULDC.64 UR4, c[0x0][0x208] ;  /* 0x0000820000047ab9 */ /* 0x000fe20000000a00 */
[----:B------:R-:W-:Y:S01]  /*0040*/  ULDC.64 UR6, c[0x0][0x218] ;  /* 0x0000860000067ab9 */ /* 0x000fe20000000a00 */
[----:B------:R-:W3:Y:S05]  /*0050*/  S2R R3, SR_CTAID.X ;  /* 0x0000000000037919 */ /* 0x000eea0000002500 */
[----:B------:R-:W4:Y:S08]  /*0060*/  LDC.64 R10, c[0x0][0x210] ;  /* 0x00008400ff0a7b82 */ /* 0x000f300000000a00 */
[----:B------:R-:W5:Y:S01]  /*0070*/  LDC.64 R8, c[0x0][0x230] ;  /* 0x00008c00ff087b82 */ /* 0x000f620000000a00 */
[----:B-1----:R-:W-:-:S05]  /*0080*/  LOP3.LUT R0, R0, 0x7f, RZ, 0xc0, !PT ;  /* 0x0000007f00007812 */ /* 0x002fca00078ec0ff */
[----:B---3--:R-:W-:-:S05]  /*0090*/  IMAD R0, R3, 0x80, R0 ;  /* 0x0000008003007824 */ /* 0x008fca00078e0200 */
[----:B------:R-:W-:Y:S02]  /*00a0*/  SHF.R.S32.HI R3, RZ, 0x1f, R0 ;  /* 0x0000001fff037819 */ /* 0x000fe40000011400 */
[----:B------:R-:W-:Y:S02]  /*00b0*/  ISETP.GE.AND P0, PT, R0, 0x3280, PT ;  /* 0x000032800000780c */ /* 0x000fe40003f06270 */
[----:B------:R-:W-:-:S04]  /*00c0*/  LEA.HI R4, R3, R0, RZ, 0x4 ;  /* 0x0000000003047211 */ /* 0x000fc800078f20ff */
[----:B------:R-:W-:-:S05]  /*00d0*/  SHF.R.S32.HI R3, RZ, 0x4, R4 ;  /* 0x00000004ff037819 */ /* 0x000fca0000011404 */
[----:B------:R-:W-:-:S05]  /*00e0*/  IMAD.HI R2, R3, 0x288df0cb, RZ ;  /* 0x288df0cb03027827 */ /* 0x000fca00078e02ff */
[----:B------:R-:W-:-:S04]  /*00f0*/  SHF.R.U32.HI R5, RZ, 0x1f, R2 ;  /* 0x0000001fff057819 */ /* 0x000fc80000011602 */
[----:B------:R-:W-:-:S05]  /*0100*/  LEA.HI.SX32 R2, R2, R5, 0x1b ;  /* 0x0000000502027211 */ /* 0x000fca00078fdaff */
[----:B------:R-:W-:Y:S02]  /*0110*/  IMAD R3, R2, -0xca, R3 ;  /* 0xffffff3602037824 */ /* 0x000fe400078e0203 */
[----:B------:R-:W-:Y:S02]  /*0120*/  IMAD.MOV.U32 R2, RZ, RZ, RZ ;  /* 0x000000ffff027224 */ /* 0x000fe400078e00ff */
[----:B--2---:R-:W-:-:S05]  /*0130*/  IMAD.WIDE R12, R3, 0x4, R12 ;  /* 0x00000004030c7825 */ /* 0x004fca00078e020c */
[----:B------:R1:W2:Y:S01]  /*0140*/  @!P0 LDG.E.EL R2, desc[UR4][R12.64] ;  /* 0x000000040c028981 */ /* 0x0002a2000c2e1900 */
[----:B------:R-:W-:Y:S01]  /*0150*/  IMAD.HI R5, R0, 0x288df0cb, RZ ;  /* 0x288df0cb00057827 */ /* 0x000fe200078e02ff */
[----:B------:R-:W-:Y:S02]  /*0160*/  LOP3.LUT R15, R4, 0xfffffff0, RZ, 0xc0, !PT ;  /* 0xfffffff0040f7812 */ /* 0x000fe400078ec0ff */
[C---:B------:R-:W-:Y:S01]  /*0170*/  ISETP.GE.AND P1, PT, R3.reuse, 0xbe, PT ;  /* 0x000000be0300780c */ /* 0x040fe20003f26270 */
[----:B------:R-:W-:Y:S01]  /*0180*/  IMAD.SHL.U32 R14, R3, 0x10, RZ ;  /* 0x00000010030e7824 */ /* 0x000fe200078e00ff */
[----:B------:R-:W-:Y:S01]  /*0190*/  SHF.R.U32.HI R6, RZ, 0x1f, R5 ;  /* 0x0000001fff067819 */ /* 0x000fe20000011605 */
[C---:B------:R-:W-:Y:S01]  /*01a0*/  IMAD.IADD R15, R0.reuse, 0x1, -R15 ;  /* 0x00000001000f7824 */ /* 0x040fe200078e0a0f */
[----:B------:R-:W-:Y:S02]  /*01b0*/  ISETP.LT.AND P2, PT, R0, 0x3280, !P1 ;  /* 0x000032800000780c */ /* 0x000fe40004f41270 */
[----:B------:R-:W-:-:S02]  /*01c0*/  LEA.HI.SX32 R17, R5, R6, 0x17 ;  /* 0x0000000605117211 */ /* 0x000fc400078fbaff */
[----:B------:R-:W3:Y:S01]  /*01d0*/  LDC.64 R6, c[0x0][0x220] ;  /* 0x00008800ff067b82 */ /* 0x000ee20000000a00 */
[----:B------:R-:W-:Y:S02]  /*01e0*/  ISETP.GT.AND P3, PT, R3, 0xbd, !P0 ;  /* 0x000000bd0300780c */ /* 0x000fe40004764270 */
[C---:B------:R-:W-:Y:S02]  /*01f0*/  IMAD R16, R17.reuse, 0xc0, RZ ;  /* 0x000000c011107824 */ /* 0x040fe400078e02ff */
[----:B-1----:R-:W-:-:S03]  /*0200*/  IMAD R12, R17, -0xca0, R0 ;  /* 0xfffff360110c7824 */ /* 0x002fc600078e0200 */
[----:B------:R-:W1:Y:S01]  /*0210*/  LDC.64 R4, c[0x0][0x238] ;  /* 0x00008e00ff047b82 */ /* 0x000e620000000a00 */
[----:B------:R-:W-:Y:S01]  /*0220*/  IADD3 R19, P4, P5, R14, R15, R16 ;  /* 0x0000000f0e137210 */ /* 0x000fe20007d9e010 */
[----:B------:R-:W-:Y:S01]  /*0230*/  IMAD R17, R17, 0xbe0, R12 ;  /* 0x00000be011117824 */ /* 0x000fe200078e020c */
[----:B------:R-:W-:Y:S02]  /*0240*/  SHF.R.S32.HI R13, RZ, 0x1f, R16 ;  /* 0x0000001fff0d7819 */ /* 0x000fe40000011410 */
[----:B------:R-:W-:Y:S01]  /*0250*/  SHF.R.S32.HI R15, RZ, 0x1f, R15 ;  /* 0x0000001fff0f7819 */ /* 0x000fe2000001140f */
[----:B----4-:R-:W-:Y:S01]  /*0260*/  IMAD.WIDE R16, R17, 0x4, R10 ;  /* 0x0000000411107825 */ /* 0x010fe200078e020a */
[----:B------:R-:W-:Y:S02]  /*0270*/  SHF.R.S32.HI R14, RZ, 0x1f, R14 ;  /* 0x0000001fff0e7819 */ /* 0x000fe4000001140e */
[----:B------:R-:W-:Y:S02]  /*0280*/  CS2R R10, SRZ ;  /* 0x00000000000a7805 */ /* 0x000fe4000001ff00 */
[----:B------:R-:W-:-:S02]  /*0290*/  IADD3.X R14, R14, R15, R13, P4, P5 ;  /* 0x0000000f0e0e7210 */ /* 0x000fc400027ea40d */
[----:B------:R-:W-:Y:S02]  /*02a0*/  CS2R R12, SRZ ;  /* 0x00000000000c7805 */ /* 0x000fe4000001ff00 */
[----:B------:R-:W-:-:S04]  /*02b0*/  LEA R18, P4, R19, UR6, 0x2 ;  /* 0x0000000613127c11 */ /* 0x000fc8000f8810ff */
[----:B------:R-:W-:Y:S01]  /*02c0*/  LEA.HI.X R19, R19, UR7, R14, 0x2, P4 ;  /* 0x0000000713137c11 */ /* 0x000fe2000a0f140e */
[----:B------:R-:W4:Y:S01]  /*02d0*/  @P2 LDG.E R12, desc[UR4][R16.64] ;  /* 0x00000004100c2981 */ /* 0x000f22000c1e1900 */
[----:B---3--:R-:W-:-:S03]  /*02e0*/  IMAD.WIDE R6, R3, 0x4, R6 ;  /* 0x0000000403067825 */ /* 0x008fc600078e0206 */
[----:B------:R-:W3:Y:S01]  /*02f0*/  @P3 LDG.E R10, desc[UR4][R18.64+-0x2f80] ;  /* 0xffd08004120a3981 */ /* 0x000ee2000c1e1900 */
[----:B------:R-:W-:-:S03]  /*0300*/  IMAD.MOV.U32 R20, RZ, RZ, RZ ;  /* 0x000000ffff147224 */ /* 0x000fc600078e00ff */
[----:B------:R1:W3:Y:S01]  /*0310*/  @!P0 LDG.E.EL R11, desc[UR4][R6.64] ;  /* 0x00000004060b8981 */ /* 0x0002e2000c2e1900 */
[----:B-----5:R-:W-:-:S04]  /*0320*/  IMAD.WIDE R8, R3, 0x4, R8 ;  /* 0x0000000403087825 */ /* 0x020fc800078e0208 */
[----:B-1----:R-:W-:Y:S01]  /*0330*/  IMAD.WIDE R14, R3, 0x4, R4 ;  /* 0x00000004030e7825 */ /* 0x002fe200078e0204 */
[----:B------:R-:W5:Y:S01]  /*0340*/  @!P0 LDG.E.EL R13, desc[UR4][R8.64] ;  /* 0x00000004080d8981 */ /* 0x000f62000c2e1900 */
[----:B------:R-:W1:Y:S03]  /*0350*/  LDC.64 R4, c[0x0][0x240] ;  /* 0x00009000ff047b82 */ /* 0x000e660000000a00 */
[----:B------:R-:W5:Y:S01]  /*0360*/  @!P0 LDG.E.EL R20, desc[UR4][R14.64] ;  /* 0x000000040e148981 */ /* 0x000f62000c2e1900 */
[----:B0-----:R-:W-:Y:S02]  /*0370*/  IMAD.MOV.U32 R6, RZ, RZ, 0x3e800000 ;  /* 0x3e800000ff067424 */ /* 0x001fe400078e00ff */
[----:B-1----:R-:W-:-:S04]  /*0380*/  IMAD.WIDE R4, R0, 0x4, R4 ;  /* 0x0000000400047825 */ /* 0x002fc800078e0204 */
[----:B--2---:R-:W-:Y:S02]  /*0390*/  FADD R16, R2, 9.9999997473787516356e-06 ;  /* 0x3727c5ac02107421 */ /* 0x004fe40000000000 */
[----:B------:R-:W0:Y:S02]  /*03a0*/  LDC.64 R2, c[0x0][0x248] ;  /* 0x00009200ff027b82 */ /* 0x000e240000000a00 */
[----:B------:R-:W1:Y:S02]  /*03b0*/  MUFU.SQRT R17, R16 ;  /* 0x0000001000117308 */ /* 0x000e640000002000 */
[C---:B-1----:R-:W-:Y:S02]  /*03c0*/  FSETP.GT.AND P4, PT, R17.reuse, 8.50705917302346158658e+37, PT ;  /* 0x7e8000001100780b */ /* 0x042fe40003f84000 */
[----:B------:R-:W-:Y:S02]  /*03d0*/  FSETP.GEU.AND P5, PT, R17, 1.175494350822287508e-38, PT ;  /* 0x008000001100780b */ /* 0x000fe40003fae000 */
[----:B------:R-:W-:Y:S01]  /*03e0*/  FSEL R6, R6, 1, P4 ;  /* 0x3f80000006067808 */ /* 0x000fe20002000000 */
[----:B0-----:R-:W-:-:S08]  /*03f0*/  IMAD.WIDE R2, R0, 0x4, R2 ;  /* 0x0000000400027825 */ /* 0x001fd000078e0202 */
[----:B------:R-:W-:Y:S02]  /*0400*/  @P4 FMUL R17, R17, 0.25 ;  /* 0x3e80000011114820 */ /* 0x000fe40000400000 */
[----:B------:R-:W-:Y:S02]  /*0410*/  @!P5 FMUL R6, R6, 16777216 ;  /* 0x4b8000000606d820 */ /* 0x000fe40000400000 */
[----:B------:R-:W-:Y:S01]  /*0420*/  @!P5 FMUL R17, R17, 16777216 ;  /* 0x4b8000001111d820 */ /* 0x000fe20000400000 */
[----:B----4-:R-:W-:-:S05]  /*0430*/  SEL R12, R12, RZ, P2 ;  /* 0x000000ff0c0c7207 */ /* 0x010fca0001000000 */
[----:B------:R-:W0:Y:S01]  /*0440*/  MUFU.RCP R17, R17 ;  /* 0x0000001100117308 */ /* 0x000e220000001000 */
[----:B---3--:R-:W-:-:S05]  /*0450*/  @P1 SEL R12, R10, RZ, P3 ;  /* 0x000000ff0a0c1207 */ /* 0x008fca0001800000 */
[----:B------:R-:W-:Y:S01]  /*0460*/  FADD R11, R12, -R11 ;  /* 0x8000000b0c0b7221 */ /* 0x000fe20000000000 */
[----:B------:R1:W-:Y:S01]  /*0470*/  @!P0 STG.E desc[UR4][R4.64], R12 ;  /* 0x0000000c04008986 */ /* 0x0003e2000c101904 */
[----:B0-----:R-:W-:-:S04]  /*0480*/  FMUL R6, R17, R6 ;  /* 0x0000000611067220 */ /* 0x001fc80000400000 */
[----:B------:R-:W-:-:S04]  /*0490*/  FMUL R11, R11, R6 ;  /* 0x000000060b0b7220 */ /* 0x000fc80000400000 */
[----:B-----5:R-:W-:-:S05]  /*04a0*/  FFMA R11, R11, R13, R20 ;  /* 0x0000000d0b0b7223 */ /* 0x020fca0000000014 */
[----:B------:R-:W-:-:S04]  /*04b0*/  FSETP.GEU.AND P1, PT, R11, RZ, PT ;  /* 0x000000ff0b00720b */ /* 0x000fc80003f2e000 */
[----:B------:R-:W-:Y:S01]  /*04c0*/  FSEL R11, R11, RZ, P1 ;  /* 0x000000ff0b0b7208 */ /* 0x000fe20000800000 */
[----:B-1----:R-:W-:Y:S08]  /*04d0*/  @P0 EXIT ;  /* 0x000000000000094d */ /* 0x002ff00003800000 */
[----:B------:R-:W-:Y:S01]  /*04e0*/  STG.E desc[UR4][R2.64], R11 ;  /* 0x0000000b02007986 */ /* 0x000fe2000c101904 */
[----:B------:R-:W-:Y:S05]  /*04f0*/  EXIT ;  /* 0x000000000000794d */ /* 0x000fea0003800000 */
.L_x_0:
[----:B------:R-:W-:-:S00]  /*0500*/  BRA `(.L_x_0) ;  /* 0xfffffffc00fc7947 */ /* 0x000fc0000383ffff */
[----:B------:R-:W-:-:S00]  /*0510*/  NOP ;  /* 0x0000000000007918 */ /* 0x000fc00000000000 */
        /* <DEDUP_REMOVED lines=14> */
.L_x_1:


//--------------------- .nv.global.init           --------------------------
	.section	.nv.global.init,"aw",@progbits
.nv.global.init:
	.type		_$_str,@object
	.size		_$_str,(_$_str_$_2 - _$_str)
_$_str:
        /*0000*/ 	.byte	0x5f, 0x5f, 0x43, 0x55, 0x44, 0x41, 0x5f, 0x46, 0x54, 0x5a, 0x00
	.type		_$_str_$_2,@object
	.size		_$_str_$_2,(.L_1 - _$_str_$_2)
_$_str_$_2:
        /*000b*/ 	.byte	0x5f, 0x5f, 0x43, 0x55, 0x44, 0x41, 0x5f, 0x50, 0x52, 0x45, 0x43, 0x5f, 0x53, 0x51, 0x52, 0x54
        /*001b*/ 	.byte	0x00
.L_1:


//--------------------- .nv.constant0.triton_poi_fused__native_batch_norm_legit_no_training_cat_relu_33 --------------------------
	.section	.nv.constant0.triton_poi_fused__native_batch_norm_legit_no_training_cat_relu_33,"a",@progbits
	.sectionflags	@""
	.align	4
.nv.constant0.triton_poi_fused__native_batch_norm_legit_no_training_cat_relu_33:
	.zero		596
